	.headerflags	@"EF_CUDA_TEXMODE_UNIFIED EF_CUDA_64BIT_ADDRESS EF_CUDA_SM89 EF_CUDA_VIRTUAL_SM(EF_CUDA_SM89)"
	.elftype	@"ET_EXEC"


//--------------------- .nv.info                  --------------------------
	.section	.nv.info,"",@"SHT_CUDA_INFO"
	.align	4


	//----- nvinfo : EIATTR_REGCOUNT
	.align		4
        /*0000*/ 	.byte	0x04, 0x2f
        /*0002*/ 	.short	(.L_1 - .L_0)
	.align		4
.L_0:
        /*0004*/ 	.word	index@(triton_per_fused_add_expand_mul_neg_pow_select_sum_unsqueeze_45)
        /*0008*/ 	.word	0x00000013


	//----- nvinfo : EIATTR_FRAME_SIZE
	.align		4
.L_1:
        /*000c*/ 	.byte	0x04, 0x11
        /*000e*/ 	.short	(.L_3 - .L_2)
	.align		4
.L_2:
        /*0010*/ 	.word	index@(triton_per_fused_add_expand_mul_neg_pow_select_sum_unsqueeze_45)
        /*0014*/ 	.word	0x00000000


	//----- nvinfo : EIATTR_MIN_STACK_SIZE
	.align		4
.L_3:
        /*0018*/ 	.byte	0x04, 0x12
        /*001a*/ 	.short	(.L_5 - .L_4)
	.align		4
.L_4:
        /*001c*/ 	.word	index@(triton_per_fused_add_expand_mul_neg_pow_select_sum_unsqueeze_45)
        /*0020*/ 	.word	0x00000000
.L_5:


//--------------------- .nv.info.triton_per_fused_add_expand_mul_neg_pow_select_sum_unsqueeze_45 --------------------------
	.section	.nv.info.triton_per_fused_add_expand_mul_neg_pow_select_sum_unsqueeze_45,"",@"SHT_CUDA_INFO"
	.sectionflags	@""
	.align	4


	//----- nvinfo : EIATTR_CUDA_API_VERSION
	.align		4
        /*0000*/ 	.byte	0x04, 0x37
        /*0002*/ 	.short	(.L_7 - .L_6)
.L_6:
        /*0004*/ 	.word	0x00000080


	//----- nvinfo : EIATTR_PARAM_CBANK
	.align		4
.L_7:
        /*0008*/ 	.byte	0x04, 0x0a
        /*000a*/ 	.short	(.L_9 - .L_8)
	.align		4
.L_8:
        /*000c*/ 	.word	index@(.nv.constant0.triton_per_fused_add_expand_mul_neg_pow_select_sum_unsqueeze_45)
        /*0010*/ 	.short	0x0160
        /*0012*/ 	.short	0x0030


	//----- nvinfo : EIATTR_CBANK_PARAM_SIZE
	.align		4
.L_9:
        /*0014*/ 	.byte	0x03, 0x19
        /*0016*/ 	.short	0x0030


	//----- nvinfo : EIATTR_KPARAM_INFO
	.align		4
        /*0018*/ 	.byte	0x04, 0x17
        /*001a*/ 	.short	(.L_11 - .L_10)
.L_10:
        /*001c*/ 	.word	0x00000000
        /*0020*/ 	.short	0x0005
        /*0022*/ 	.short	0x0028
        /*0024*/ 	.byte	0x00, 0xf4, 0x21, 0x00


	//----- nvinfo : EIATTR_KPARAM_INFO
	.align		4
.L_11:
        /*0028*/ 	.byte	0x04, 0x17
        /*002a*/ 	.short	(.L_13 - .L_12)
.L_12:
        /*002c*/ 	.word	0x00000000
        /*0030*/ 	.short	0x0004
        /*0032*/ 	.short	0x0020
        /*0034*/ 	.byte	0x00, 0xf0, 0x11, 0x00


	//----- nvinfo : EIATTR_KPARAM_INFO
	.align		4
.L_13:
        /*0038*/ 	.byte	0x04, 0x17
        /*003a*/ 	.short	(.L_15 - .L_14)
.L_14:
        /*003c*/ 	.word	0x00000000
        /*0040*/ 	.short	0x0003
        /*0042*/ 	.short	0x0018
        /*0044*/ 	.byte	0x00, 0xf4, 0x21, 0x00


	//----- nvinfo : EIATTR_KPARAM_INFO
	.align		4
.L_15:
        /*0048*/ 	.byte	0x04, 0x17
        /*004a*/ 	.short	(.L_17 - .L_16)
.L_16:
        /*004c*/ 	.word	0x00000000
        /*0050*/ 	.short	0x0002
        /*0052*/ 	.short	0x0010
        /*0054*/ 	.byte	0x00, 0xf4, 0x21, 0x00


	//----- nvinfo : EIATTR_KPARAM_INFO
	.align		4
.L_17:
        /*0058*/ 	.byte	0x04, 0x17
        /*005a*/ 	.short	(.L_19 - .L_18)
.L_18:
        /*005c*/ 	.word	0x00000000
        /*0060*/ 	.short	0x0001
        /*0062*/ 	.short	0x0008
        /*0064*/ 	.byte	0x00, 0xf4, 0x21, 0x00


	//----- nvinfo : EIATTR_KPARAM_INFO
	.align		4
.L_19:
        /*0068*/ 	.byte	0x04, 0x17
        /*006a*/ 	.short	(.L_21 - .L_20)
.L_20:
        /*006c*/ 	.word	0x00000000
        /*0070*/ 	.short	0x0000
        /*0072*/ 	.short	0x0000
        /*0074*/ 	.byte	0x00, 0xf4, 0x21, 0x00


	//----- nvinfo : EIATTR_MAXREG_COUNT
	.align		4
.L_21:
        /*0078*/ 	.byte	0x03, 0x1b
        /*007a*/ 	.short	0x00ff


	//----- nvinfo : EIATTR_COOP_GROUP_MASK_REGIDS
	.align		4
        /*007c*/ 	.byte	0x04, 0x29
        /*007e*/ 	.short	(.L_23 - .L_22)


	//   ....[0]....
.L_22:
        /*0080*/ 	.word	0xffffffff


	//   ....[1]....
        /*0084*/ 	.word	0xffffffff


	//   ....[2]....
        /*0088*/ 	.word	0xffffffff


	//   ....[3]....
        /*008c*/ 	.word	0xffffffff


	//   ....[4]....
        /*0090*/ 	.word	0xffffffff


	//   ....[5]....
        /*0094*/ 	.word	0xffffffff


	//----- nvinfo : EIATTR_COOP_GROUP_INSTR_OFFSETS
	.align		4
.L_23:
        /*0098*/ 	.byte	0x04, 0x28
        /*009a*/ 	.short	(.L_25 - .L_24)


	//   ....[0]....
.L_24:
        /*009c*/ 	.word	0x00000110


	//   ....[1]....
        /*00a0*/ 	.word	0x00000130


	//   ....[2]....
        /*00a4*/ 	.word	0x00000150


	//   ....[3]....
        /*00a8*/ 	.word	0x00000170


	//   ....[4]....
        /*00ac*/ 	.word	0x00000190


	//   ....[5]....
        /*00b0*/ 	.word	0x00000230


	//----- nvinfo : EIATTR_EXIT_INSTR_OFFSETS
	.align		4
.L_25:
        /*00b4*/ 	.byte	0x04, 0x1c
        /*00b6*/ 	.short	(.L_27 - .L_26)


	//   ....[0]....
.L_26:
        /*00b8*/ 	.word	0x00000300


	//----- nvinfo : EIATTR_REQNTID
	.align		4
.L_27:
        /*00bc*/ 	.byte	0x04, 0x10
        /*00be*/ 	.short	(.L_29 - .L_28)
.L_28:
        /*00c0*/ 	.word	0x00000040
        /*00c4*/ 	.word	0x00000001
        /*00c8*/ 	.word	0x00000001
.L_29:


//--------------------- .nv.callgraph             --------------------------
	.section	.nv.callgraph,"",@"SHT_CUDA_CALLGRAPH"
	.align	4
	.sectionentsize	8
	.align		4
        /*0000*/ 	.word	0x00000000
	.align		4
        /*0004*/ 	.word	0xffffffff
	.align		4
        /*0008*/ 	.word	0x00000000
	.align		4
        /*000c*/ 	.word	0xfffffffe
	.align		4
        /*0010*/ 	.word	0x00000000
	.align		4
        /*0014*/ 	.word	0xfffffffd
	.align		4
        /*0018*/ 	.word	0x00000000
	.align		4
        /*001c*/ 	.word	0xfffffffc


//--------------------- .nv.rel.action            --------------------------
	.section	.nv.rel.action,"",@"SHT_CUDA_RELOCINFO"
	.align	8
	.sectionentsize	8
        /*0000*/ 	.byte	0x73, 0x00, 0x00, 0x00, 0x00, 0x00, 0x00, 0x00, 0x00, 0x00, 0x00, 0x11, 0x25, 0x00, 0x05, 0x36


//--------------------- .nv.constant0.triton_per_fused_add_expand_mul_neg_pow_select_sum_unsqueeze_45 --------------------------
	.section	.nv.constant0.triton_per_fused_add_expand_mul_neg_pow_select_sum_unsqueeze_45,"a",@progbits
	.sectionflags	@""
	.align	4
.nv.constant0.triton_per_fused_add_expand_mul_neg_pow_select_sum_unsqueeze_45:
	.zero		400


//--------------------- .text.triton_per_fused_add_expand_mul_neg_pow_select_sum_unsqueeze_45 --------------------------
	.section	.text.triton_per_fused_add_expand_mul_neg_pow_select_sum_unsqueeze_45,"ax",@progbits
	.sectionflags	@"SHF_BARRIERS=1"
	.sectioninfo	@"SHI_REGISTERS=19"
	.align	128
        .global         triton_per_fused_add_expand_mul_neg_pow_select_sum_unsqueeze_45
        .type           triton_per_fused_add_expand_mul_neg_pow_select_sum_unsqueeze_45,@function
        .size           triton_per_fused_add_expand_mul_neg_pow_select_sum_unsqueeze_45,(.L_x_1 - triton_per_fused_add_expand_mul_neg_pow_select_sum_unsqueeze_45)
        .other          triton_per_fused_add_expand_mul_neg_pow_select_sum_unsqueeze_45,@"STO_CUDA_ENTRY STV_DEFAULT"
triton_per_fused_add_expand_mul_neg_pow_select_sum_unsqueeze_45:
.text.triton_per_fused_add_expand_mul_neg_pow_select_sum_unsqueeze_45:
[----:B------:R-:W-:Y:S02]  /*0000*/  MOV R1, c[0x0][0x28] ;  /* 0x00000a0000017a02 */ /* 0x000fe40000000f00 */
[----:B------:R-:W0:Y:S01]  /*0010*/  S2R R16, SR_TID.X ;  /* 0x0000000000107919 */ /* 0x000e220000002100 */
[----:B------:R-:W-:Y:S01]  /*0020*/  MOV R3, 0x4 ;  /* 0x0000000400037802 */ /* 0x000fe20000000f00 */
[----:B------:R-:W-:Y:S01]  /*0030*/  ULDC.64 UR4, c[0x0][0x118] ;  /* 0x0000460000047ab9 */ /* 0x000fe20000000a00 */
[----:B0-----:R-:W-:-:S05]  /*0040*/  LOP3.LUT R2, R16, 0x3f, RZ, 0xc0, !PT ;  /* 0x0000003f10027812 */ /* 0x001fca00078ec0ff */
[----:B------:R-:W-:-:S04]  /*0050*/  IMAD.WIDE.U32 R4, R2, R3, c[0x0][0x168] ;  /* 0x00005a0002047625 */ /* 0x000fc800078e0003 */
[CC--:B------:R-:W-:Y:S02]  /*0060*/  IMAD.WIDE.U32 R6, R2.reuse, R3.reuse, c[0x0][0x170] ;  /* 0x00005c0002067625 */ /* 0x0c0fe400078e0003 */
[----:B------:R-:W2:Y:S04]  /*0070*/  LDG.E R4, [R4.64] ;  /* 0x0000000404047981 */ /* 0x000ea8000c1e1900 */
[----:B------:R-:W2:Y:S01]  /*0080*/  LDG.E R7, [R6.64+0x100] ;  /* 0x0001000406077981 */ /* 0x000ea2000c1e1900 */
[----:B------:R-:W-:Y:S01]  /*0090*/  MOV R8, c[0x0][0x178] ;  /* 0x00005e0000087a02 */ /* 0x000fe20000000f00 */
[----:B------:R-:W-:Y:S01]  /*00a0*/  IMAD.WIDE.U32 R2, R2, R3, c[0x0][0x160] ;  /* 0x0000580002027625 */ /* 0x000fe200078e0003 */
[----:B------:R-:W-:-:S04]  /*00b0*/  MOV R9, c[0x0][0x17c] ;  /* 0x00005f0000097a02 */ /* 0x000fc80000000f00 */
[----:B------:R-:W3:Y:S04]  /*00c0*/  LDG.E R11, [R2.64] ;  /* 0x00000004020b7981 */ /* 0x000ee8000c1e1900 */
[----:B------:R0:W4:Y:S01]  /*00d0*/  LDG.E R8, [R8.64] ;  /* 0x0000000408087981 */ /* 0x000122000c1e1900 */
[C---:B------:R-:W-:Y:S02]  /*00e0*/  LOP3.LUT P0, RZ, R16.reuse, 0x1f, RZ, 0xc0, !PT ;  /* 0x0000001f10ff7812 */ /* 0x040fe4000780c0ff */
[----:B------:R-:W-:Y:S01]  /*00f0*/  ISETP.GE.AND P1, PT, R16, 0x2, PT ;  /* 0x000000021000780c */ /* 0x000fe20003f26270 */
[----:B--2---:R-:W-:-:S05]  /*0100*/  FMUL R0, R4, R7 ;  /* 0x0000000704007220 */ /* 0x004fca0000400000 */
[----:B------:R-:W1:Y:S02]  /*0110*/  SHFL.BFLY PT, R13, R0, 0x10, 0x1f ;  /* 0x0e001f00000d7f89 */ /* 0x000e6400000e0000 */
[----:B-1----:R-:W-:-:S05]  /*0120*/  FFMA R13, R4, R7, R13 ;  /* 0x00000007040d7223 */ /* 0x002fca000000000d */
[----:B------:R-:W1:Y:S02]  /*0130*/  SHFL.BFLY PT, R10, R13, 0x8, 0x1f ;  /* 0x0d001f000d0a7f89 */ /* 0x000e6400000e0000 */
[----:B-1----:R-:W-:-:S05]  /*0140*/  FADD R10, R13, R10 ;  /* 0x0000000a0d0a7221 */ /* 0x002fca0000000000 */
[----:B------:R-:W1:Y:S02]  /*0150*/  SHFL.BFLY PT, R5, R10, 0x4, 0x1f ;  /* 0x0c801f000a057f89 */ /* 0x000e6400000e0000 */
[----:B-1----:R-:W-:-:S05]  /*0160*/  FADD R5, R10, R5 ;  /* 0x000000050a057221 */ /* 0x002fca0000000000 */
[----:B------:R-:W1:Y:S02]  /*0170*/  SHFL.BFLY PT, R6, R5, 0x2, 0x1f ;  /* 0x0c401f0005067f89 */ /* 0x000e6400000e0000 */
[----:B-1----:R-:W-:-:S05]  /*0180*/  FADD R6, R5, R6 ;  /* 0x0000000605067221 */ /* 0x002fca0000000000 */
[----:B0-----:R-:W0:Y:S01]  /*0190*/  SHFL.BFLY PT, R9, R6, 0x1, 0x1f ;  /* 0x0c201f0006097f89 */ /* 0x001e2200000e0000 */
[----:B------:R-:W-:-:S04]  /*01a0*/  SHF.R.U32.HI R0, RZ, 0x3, R16 ;  /* 0x00000003ff007819 */ /* 0x000fc80000011610 */
[----:B------:R-:W-:Y:S01]  /*01b0*/  LOP3.LUT R12, R0, 0x4, RZ, 0xc0, !PT ;  /* 0x00000004000c7812 */ /* 0x000fe200078ec0ff */
[----:B0-----:R-:W-:-:S05]  /*01c0*/  FADD R9, R6, R9 ;  /* 0x0000000906097221 */ /* 0x001fca0000000000 */
[----:B------:R-:W-:Y:S04]  /*01d0*/  @!P0 STS [R12], R9 ;  /* 0x000000090c008388 */ /* 0x000fe80000000800 */
[----:B------:R-:W-:Y:S06]  /*01e0*/  BAR.SYNC.DEFER_BLOCKING 0x0 ;  /* 0x0000000000007b1d */ /* 0x000fec0000010000 */
[----:B------:R-:W0:Y:S01]  /*01f0*/  @!P1 LDS R14, [R16.X4] ;  /* 0x00000000100e9984 */ /* 0x000e220000004800 */
[----:B------:R-:W-:-:S04]  /*0200*/  LOP3.LUT R0, R16, 0x1, RZ, 0xc0, !PT ;  /* 0x0000000110007812 */ /* 0x000fc800078ec0ff */
[----:B------:R-:W-:-:S04]  /*0210*/  ISETP.NE.U32.AND P0, PT, R0, 0x1, PT ;  /* 0x000000010000780c */ /* 0x000fc80003f05070 */
[----:B------:R-:W-:Y:S01]  /*0220*/  ISETP.LT.AND P0, PT, R16, 0x2, P0 ;  /* 0x000000021000780c */ /* 0x000fe20000701270 */
[----:B0-----:R-:W0:Y:S02]  /*0230*/  SHFL.BFLY PT, R5, R14, 0x1, 0x1f ;  /* 0x0c201f000e057f89 */ /* 0x001e2400000e0000 */
[----:B0-----:R-:W-:-:S10]  /*0240*/  FADD R5, R14, R5 ;  /* 0x000000050e057221 */ /* 0x001fd40000000000 */
[----:B------:R-:W-:Y:S04]  /*0250*/  @P0 STS [R16.X4], R5 ;  /* 0x0000000510000388 */ /* 0x000fe80000004800 */
[----:B------:R-:W-:Y:S06]  /*0260*/  BAR.SYNC.DEFER_BLOCKING 0x0 ;  /* 0x0000000000007b1d */ /* 0x000fec0000010000 */
[----:B------:R-:W0:Y:S01]  /*0270*/  LDS R0, [RZ] ;  /* 0x00000000ff007984 */ /* 0x000e220000000800 */
[C---:B----4-:R-:W-:Y:S01]  /*0280*/  FADD R6, R8.reuse, R8 ;  /* 0x0000000808067221 */ /* 0x050fe20000000000 */
[----:B------:R-:W-:Y:S01]  /*0290*/  FMUL R9, R8, R8 ;  /* 0x0000000808097220 */ /* 0x000fe20000400000 */
[----:B------:R-:W-:-:S02]  /*02a0*/  FADD R7, R7, R7 ;  /* 0x0000000707077221 */ /* 0x000fc40000000000 */
[----:B---3--:R-:W-:Y:S01]  /*02b0*/  FFMA R6, R4, R6, R11 ;  /* 0x0000000604067223 */ /* 0x008fe2000000000b */
[----:B0-----:R-:W-:-:S04]  /*02c0*/  FFMA R0, R0, -2, RZ ;  /* 0xc000000000007823 */ /* 0x001fc800000000ff */
[----:B------:R-:W-:-:S04]  /*02d0*/  FMUL R9, R0, R9 ;  /* 0x0000000900097220 */ /* 0x000fc80000400000 */
[----:B------:R-:W-:-:S05]  /*02e0*/  FFMA R7, R9, R7, R6 ;  /* 0x0000000709077223 */ /* 0x000fca0000000006 */
[----:B------:R-:W-:Y:S01]  /*02f0*/  STG.E [R2.64], R7 ;  /* 0x0000000702007986 */ /* 0x000fe2000c101904 */
[----:B------:R-:W-:Y:S05]  /*0300*/  EXIT ;  /* 0x000000000000794d */ /* 0x000fea0003800000 */
.L_x_0:
[----:B------:R-:W-:-:S00]  /*0310*/  BRA `(.L_x_0) ;  /* 0xfffffff000007947 */ /* 0x000fc0000383ffff */
[----:B------:R-:W-:-:S00]  /*0320*/  NOP ;  /* 0x0000000000007918 */ /* 0x000fc00000000000 */
        /* <DEDUP_REMOVED lines=13> */
.L_x_1:


//--------------------- .nv.shared.triton_per_fused_add_expand_mul_neg_pow_select_sum_unsqueeze_45 --------------------------
	.section	.nv.shared.triton_per_fused_add_expand_mul_neg_pow_select_sum_unsqueeze_45,"aw",@nobits
	.sectionflags	@""
	.align	16
